	.headerflags	@"EF_CUDA_TEXMODE_UNIFIED EF_CUDA_64BIT_ADDRESS EF_CUDA_ACCELERATORS EF_CUDA_SM90 EF_CUDA_VIRTUAL_SM(EF_CUDA_SM90)"
	.elftype	@"ET_EXEC"


//--------------------- .nv.info                  --------------------------
	.section	.nv.info,"",@"SHT_CUDA_INFO"
	.align	4


	//----- nvinfo : EIATTR_REGCOUNT
	.align		4
        /*0000*/ 	.byte	0x04, 0x2f
        /*0002*/ 	.short	(.L_1 - .L_0)
	.align		4
.L_0:
        /*0004*/ 	.word	index@(triton_poi_fused_convolution_div_max_pool2d_with_indices_relu_sub_5)
        /*0008*/ 	.word	0x00000010


	//----- nvinfo : EIATTR_MIN_STACK_SIZE
	.align		4
.L_1:
        /*000c*/ 	.byte	0x04, 0x12
        /*000e*/ 	.short	(.L_3 - .L_2)
	.align		4
.L_2:
        /*0010*/ 	.word	index@(triton_poi_fused_convolution_div_max_pool2d_with_indices_relu_sub_5)
        /*0014*/ 	.word	0x00000000


	//----- nvinfo : EIATTR_FRAME_SIZE
	.align		4
.L_3:
        /*0018*/ 	.byte	0x04, 0x11
        /*001a*/ 	.short	(.L_5 - .L_4)
	.align		4
.L_4:
        /*001c*/ 	.word	index@(triton_poi_fused_convolution_div_max_pool2d_with_indices_relu_sub_5)
        /*0020*/ 	.word	0x00000000


	//----- nvinfo : EIATTR_MIN_STACK_SIZE
	.align		4
.L_5:
        /*0024*/ 	.byte	0x04, 0x12
        /*0026*/ 	.short	(.L_7 - .L_6)
	.align		4
.L_6:
        /*0028*/ 	.word	index@(triton_poi_fused_convolution_div_max_pool2d_with_indices_relu_sub_5)
        /*002c*/ 	.word	0x00000000
.L_7:


//--------------------- .nv.info.triton_poi_fused_convolution_div_max_pool2d_with_indices_relu_sub_5 --------------------------
	.section	.nv.info.triton_poi_fused_convolution_div_max_pool2d_with_indices_relu_sub_5,"",@"SHT_CUDA_INFO"
	.sectionflags	@""
	.align	4


	//----- nvinfo : EIATTR_CUDA_API_VERSION
	.align		4
        /*0000*/ 	.byte	0x04, 0x37
        /*0002*/ 	.short	(.L_9 - .L_8)
.L_8:
        /*0004*/ 	.word	0x0000007c


	//----- nvinfo : EIATTR_KPARAM_INFO
	.align		4
.L_9:
        /*0008*/ 	.byte	0x04, 0x17
        /*000a*/ 	.short	(.L_11 - .L_10)
.L_10:
        /*000c*/ 	.word	0x00000000
        /*0010*/ 	.short	0x0002
        /*0012*/ 	.short	0x0010
        /*0014*/ 	.byte	0x00, 0xf0, 0x11, 0x00


	//----- nvinfo : EIATTR_KPARAM_INFO
	.align		4
.L_11:
        /*0018*/ 	.byte	0x04, 0x17
        /*001a*/ 	.short	(.L_13 - .L_12)
.L_12:
        /*001c*/ 	.word	0x00000000
        /*0020*/ 	.short	0x0001
        /*0022*/ 	.short	0x0008
        /*0024*/ 	.byte	0x00, 0xf4, 0x21, 0x00


	//----- nvinfo : EIATTR_KPARAM_INFO
	.align		4
.L_13:
        /*0028*/ 	.byte	0x04, 0x17
        /*002a*/ 	.short	(.L_15 - .L_14)
.L_14:
        /*002c*/ 	.word	0x00000000
        /*0030*/ 	.short	0x0000
        /*0032*/ 	.short	0x0000
        /*0034*/ 	.byte	0x00, 0xf4, 0x21, 0x00


	//----- nvinfo : EIATTR_SPARSE_MMA_MASK
	.align		4
.L_15:
        /*0038*/ 	.byte	0x03, 0x50
        /*003a*/ 	.short	0x0000


	//----- nvinfo : EIATTR_MAXREG_COUNT
	.align		4
        /*003c*/ 	.byte	0x03, 0x1b
        /*003e*/ 	.short	0x00ff


	//----- nvinfo : EIATTR_EXIT_INSTR_OFFSETS
	.align		4
        /*0040*/ 	.byte	0x04, 0x1c
        /*0042*/ 	.short	(.L_17 - .L_16)


	//   ....[0]....
.L_16:
        /*0044*/ 	.word	0x00000370


	//----- nvinfo : EIATTR_REQNTID
	.align		4
.L_17:
        /*0048*/ 	.byte	0x04, 0x10
        /*004a*/ 	.short	(.L_19 - .L_18)
.L_18:
        /*004c*/ 	.word	0x00000100
        /*0050*/ 	.word	0x00000001
        /*0054*/ 	.word	0x00000001


	//----- nvinfo : EIATTR_CBANK_PARAM_SIZE
	.align		4
.L_19:
        /*0058*/ 	.byte	0x03, 0x19
        /*005a*/ 	.short	0x0014


	//----- nvinfo : EIATTR_PARAM_CBANK
	.align		4
        /*005c*/ 	.byte	0x04, 0x0a
        /*005e*/ 	.short	(.L_21 - .L_20)
	.align		4
.L_20:
        /*0060*/ 	.word	index@(.nv.constant0.triton_poi_fused_convolution_div_max_pool2d_with_indices_relu_sub_5)
        /*0064*/ 	.short	0x0210
        /*0066*/ 	.short	0x0014


	//----- nvinfo : EIATTR_SW_WAR
	.align		4
.L_21:
        /*0068*/ 	.byte	0x04, 0x36
        /*006a*/ 	.short	(.L_23 - .L_22)
.L_22:
        /*006c*/ 	.word	0x00000008
.L_23:


//--------------------- .nv.callgraph             --------------------------
	.section	.nv.callgraph,"",@"SHT_CUDA_CALLGRAPH"
	.align	4
	.sectionentsize	8
	.align		4
        /*0000*/ 	.word	0x00000000
	.align		4
        /*0004*/ 	.word	0xffffffff
	.align		4
        /*0008*/ 	.word	0x00000000
	.align		4
        /*000c*/ 	.word	0xfffffffe
	.align		4
        /*0010*/ 	.word	0x00000000
	.align		4
        /*0014*/ 	.word	0xfffffffd
	.align		4
        /*0018*/ 	.word	0x00000000
	.align		4
        /*001c*/ 	.word	0xfffffffc


//--------------------- .text.triton_poi_fused_convolution_div_max_pool2d_with_indices_relu_sub_5 --------------------------
	.section	.text.triton_poi_fused_convolution_div_max_pool2d_with_indices_relu_sub_5,"ax",@progbits
	.align	128
        .global         triton_poi_fused_convolution_div_max_pool2d_with_indices_relu_sub_5
        .type           triton_poi_fused_convolution_div_max_pool2d_with_indices_relu_sub_5,@function
        .size           triton_poi_fused_convolution_div_max_pool2d_with_indices_relu_sub_5,(.L_x_1 - triton_poi_fused_convolution_div_max_pool2d_with_indices_relu_sub_5)
        .other          triton_poi_fused_convolution_div_max_pool2d_with_indices_relu_sub_5,@"STO_CUDA_ENTRY STV_DEFAULT"
triton_poi_fused_convolution_div_max_pool2d_with_indices_relu_sub_5:
.text.triton_poi_fused_convolution_div_max_pool2d_with_indices_relu_sub_5:
[----:B------:R-:W-:Y:S01]  /*0000*/  LDC R1, c[0x0][0x28] ;  /* 0x00000a00ff017b82 */ /* 0x000fe20000000800 */
[----:B------:R-:W1:Y:S01]  /*0010*/  S2R R0, SR_TID.X ;  /* 0x0000000000007919 */ /* 0x000e620000002100 */
[----:B------:R-:W-:Y:S01]  /*0020*/  ULDC.64 UR4, c[0x0][0x208] ;  /* 0x0000820000047ab9 */ /* 0x000fe20000000a00 */
[----:B------:R-:W2:Y:S01]  /*0030*/  S2R R3, SR_CTAID.X ;  /* 0x0000000000037919 */ /* 0x000ea20000002500 */
[----:B-1----:R-:W-:Y:S01]  /*0040*/  IMAD.SHL.U32 R0, R0, 0x2, RZ ;  /* 0x0000000200007824 */ /* 0x002fe200078e00ff */
[----:B--2---:R-:W-:-:S04]  /*0050*/  SHF.R.S32.HI R5, RZ, 0x16, R3 ;  /* 0x00000016ff057819 */ /* 0x004fc80000011403 */
[----:B------:R-:W-:Y:S02]  /*0060*/  LOP3.LUT R0, R0, 0x1fe, RZ, 0xc0, !PT ;  /* 0x000001fe00007812 */ /* 0x000fe400078ec0ff */
[----:B------:R-:W-:-:S03]  /*0070*/  SGXT R5, R5, 0x1 ;  /* 0x000000010505781a */ /* 0x000fc60000000200 */
[----:B------:R-:W-:-:S05]  /*0080*/  IMAD R0, R3, 0x200, R0 ;  /* 0x0000020003007824 */ /* 0x000fca00078e0200 */
[----:B------:R-:W-:Y:S02]  /*0090*/  SHF.R.S32.HI R3, RZ, 0x1f, R0 ;  /* 0x0000001fff037819 */ /* 0x000fe40000011400 */
[-C--:B------:R-:W-:Y:S02]  /*00a0*/  LEA.HI R7, R5, R0.reuse, RZ, 0xe ;  /* 0x0000000005077211 */ /* 0x080fe400078f70ff */
[----:B------:R-:W-:Y:S02]  /*00b0*/  LEA.HI R4, R3, R0, RZ, 0x6 ;  /* 0x0000000003047211 */ /* 0x000fe400078f30ff */
[----:B------:R-:W1:Y:S01]  /*00c0*/  LDC.64 R2, c[0x0][0x210] ;  /* 0x00008400ff027b82 */ /* 0x000e620000000a00 */
[----:B------:R-:W-:Y:S01]  /*00d0*/  IMAD.SHL.U32 R7, R7, 0x4, RZ ;  /* 0x0000000407077824 */ /* 0x000fe200078e00ff */
[--C-:B------:R-:W-:Y:S02]  /*00e0*/  SHF.R.S32.HI R5, RZ, 0x6, R4.reuse ;  /* 0x00000006ff057819 */ /* 0x100fe40000011404 */
[----:B------:R-:W-:-:S02]  /*00f0*/  SHF.R.S32.HI R6, RZ, 0x1f, R4 ;  /* 0x0000001fff067819 */ /* 0x000fc40000011404 */
[----:B------:R-:W-:Y:S02]  /*0100*/  LOP3.LUT R8, R7, 0xffff0000, RZ, 0xc0, !PT ;  /* 0xffff000007087812 */ /* 0x000fe400078ec0ff */
[----:B------:R-:W-:Y:S02]  /*0110*/  LEA.HI R6, R6, R5, RZ, 0x8 ;  /* 0x0000000506067211 */ /* 0x000fe400078f40ff */
[----:B------:R-:W-:Y:S02]  /*0120*/  LOP3.LUT R7, R4, 0xffffffc0, RZ, 0xc0, !PT ;  /* 0xffffffc004077812 */ /* 0x000fe400078ec0ff */
[----:B------:R-:W-:Y:S02]  /*0130*/  LOP3.LUT R6, R6, 0x1ffff00, RZ, 0xc0, !PT ;  /* 0x01ffff0006067812 */ /* 0x000fe400078ec0ff */
[----:B------:R-:W-:-:S03]  /*0140*/  IADD3 R7, R8, R0, -R7 ;  /* 0x0000000008077210 */ /* 0x000fc60007ffe807 */
[----:B------:R-:W-:-:S04]  /*0150*/  IMAD.IADD R6, R5, 0x1, -R6 ;  /* 0x0000000105067824 */ /* 0x000fc800078e0a06 */
[----:B------:R-:W-:-:S04]  /*0160*/  IMAD R11, R6, 0x80, R7 ;  /* 0x00000080060b7824 */ /* 0x000fc800078e0207 */
[C---:B------:R-:W-:Y:S02]  /*0170*/  VIADD R7, R11.reuse, 0x40 ;  /* 0x000000400b077836 */ /* 0x040fe40000000000 */
[----:B-1----:R-:W-:-:S04]  /*0180*/  IMAD.WIDE R4, R11, 0x4, R2 ;  /* 0x000000040b047825 */ /* 0x002fc800078e0202 */
[--C-:B------:R-:W-:Y:S02]  /*0190*/  IMAD.WIDE R6, R7, 0x4, R2.reuse ;  /* 0x0000000407067825 */ /* 0x100fe400078e0202 */
[----:B------:R-:W2:Y:S02]  /*01a0*/  LDG.E.64 R4, desc[UR4][R4.64] ;  /* 0x0000000404047981 */ /* 0x000ea4000c1e1b00 */
[----:B------:R-:W-:Y:S02]  /*01b0*/  VIADD R9, R11, 0x8000 ;  /* 0x000080000b097836 */ /* 0x000fe40000000000 */
[----:B------:R-:W2:Y:S02]  /*01c0*/  LDG.E.64 R6, desc[UR4][R6.64] ;  /* 0x0000000406067981 */ /* 0x000ea4000c1e1b00 */
[----:B------:R-:W-:-:S04]  /*01d0*/  IMAD.WIDE R8, R9, 0x4, R2 ;  /* 0x0000000409087825 */ /* 0x000fc800078e0202 */
[----:B------:R-:W-:Y:S02]  /*01e0*/  VIADD R11, R11, 0x8040 ;  /* 0x000080400b0b7836 */ /* 0x000fe40000000000 */
[----:B------:R-:W3:Y:S02]  /*01f0*/  LDG.E.64 R8, desc[UR4][R8.64] ;  /* 0x0000000408087981 */ /* 0x000ee4000c1e1b00 */
[----:B------:R-:W-:Y:S02]  /*0200*/  IMAD.WIDE R2, R11, 0x4, R2 ;  /* 0x000000040b027825 */ /* 0x000fe400078e0202 */
[----:B------:R-:W1:Y:S03]  /*0210*/  LDC.64 R10, c[0x0][0x218] ;  /* 0x00008600ff0a7b82 */ /* 0x000e660000000a00 */
[----:B------:R1:W4:Y:S02]  /*0220*/  LDG.E.64 R12, desc[UR4][R2.64] ;  /* 0x00000004020c7981 */ /* 0x000324000c1e1b00 */
[----:B-1----:R-:W-:Y:S01]  /*0230*/  IMAD.WIDE R2, R0, 0x4, R10 ;  /* 0x0000000400027825 */ /* 0x002fe200078e020a */
[----:B--2---:R-:W-:-:S02]  /*0240*/  FSETP.GT.AND P2, PT, R6, R4, PT ;  /* 0x000000040600720b */ /* 0x004fc40003f44000 */
[C---:B------:R-:W-:Y:S02]  /*0250*/  FSETP.GT.AND P3, PT, R7.reuse, R5, PT ;  /* 0x000000050700720b */ /* 0x040fe40003f64000 */
[----:B------:R-:W-:Y:S02]  /*0260*/  FSETP.NAN.AND P4, PT, R6, R6, PT ;  /* 0x000000060600720b */ /* 0x000fe40003f88000 */
[----:B------:R-:W-:Y:S02]  /*0270*/  FSETP.NAN.AND P5, PT, R7, R7, PT ;  /* 0x000000070700720b */ /* 0x000fe40003fa8000 */
[----:B---3--:R-:W-:Y:S02]  /*0280*/  FSETP.NAN.AND P0, PT, R8, R8, PT ;  /* 0x000000080800720b */ /* 0x008fe40003f08000 */
[----:B------:R-:W-:-:S03]  /*0290*/  FSETP.NAN.AND P1, PT, R9, R9, PT ;  /* 0x000000090900720b */ /* 0x000fc60003f28000 */
[----:B------:R-:W-:Y:S02]  /*02a0*/  @!P2 FSEL R6, R6, R4, P4 ;  /* 0x000000040606a208 */ /* 0x000fe40002000000 */
[----:B------:R-:W-:Y:S02]  /*02b0*/  @!P3 FSEL R7, R7, R5, P5 ;  /* 0x000000050707b208 */ /* 0x000fe40002800000 */
[----:B----4-:R-:W-:Y:S02]  /*02c0*/  FSETP.NAN.AND P2, PT, R12, R12, PT ;  /* 0x0000000c0c00720b */ /* 0x010fe40003f48000 */
[----:B------:R-:W-:Y:S02]  /*02d0*/  FSETP.NAN.AND P3, PT, R13, R13, PT ;  /* 0x0000000d0d00720b */ /* 0x000fe40003f68000 */
[----:B------:R-:W-:Y:S02]  /*02e0*/  FSETP.GEU.AND P4, PT, R6, R8, PT ;  /* 0x000000080600720b */ /* 0x000fe40003f8e000 */
[----:B------:R-:W-:-:S02]  /*02f0*/  FSETP.GEU.AND P5, PT, R7, R9, PT ;  /* 0x000000090700720b */ /* 0x000fc40003fae000 */
[----:B------:R-:W-:Y:S02]  /*0300*/  @!P0 FSEL R8, R8, R6, !P4 ;  /* 0x0000000608088208 */ /* 0x000fe40006000000 */
[----:B------:R-:W-:Y:S02]  /*0310*/  @!P1 FSEL R9, R9, R7, !P5 ;  /* 0x0000000709099208 */ /* 0x000fe40006800000 */
[----:B------:R-:W-:Y:S02]  /*0320*/  FSETP.GEU.AND P0, PT, R8, R12, PT ;  /* 0x0000000c0800720b */ /* 0x000fe40003f0e000 */
[----:B------:R-:W-:Y:S02]  /*0330*/  FSETP.GEU.AND P1, PT, R9, R13, PT ;  /* 0x0000000d0900720b */ /* 0x000fe40003f2e000 */
[----:B------:R-:W-:Y:S02]  /*0340*/  @!P2 SEL R12, R12, R8, !P0 ;  /* 0x000000080c0ca207 */ /* 0x000fe40004000000 */
[----:B------:R-:W-:-:S05]  /*0350*/  @!P3 SEL R13, R13, R9, !P1 ;  /* 0x000000090d0db207 */ /* 0x000fca0004800000 */
[----:B------:R-:W-:Y:S01]  /*0360*/  STG.E.64 desc[UR4][R2.64], R12 ;  /* 0x0000000c02007986 */ /* 0x000fe2000c101b04 */
[----:B------:R-:W-:Y:S05]  /*0370*/  EXIT ;  /* 0x000000000000794d */ /* 0x000fea0003800000 */
.L_x_0:
[----:B------:R-:W-:-:S00]  /*0380*/  BRA `(.L_x_0) ;  /* 0xfffffffc00fc7947 */ /* 0x000fc0000383ffff */
[----:B------:R-:W-:-:S00]  /*0390*/  NOP ;  /* 0x0000000000007918 */ /* 0x000fc00000000000 */
        /* <DEDUP_REMOVED lines=14> */
.L_x_1:


//--------------------- .nv.constant0.triton_poi_fused_convolution_div_max_pool2d_with_indices_relu_sub_5 --------------------------
	.section	.nv.constant0.triton_poi_fused_convolution_div_max_pool2d_with_indices_relu_sub_5,"a",@progbits
	.sectionflags	@""
	.align	4
.nv.constant0.triton_poi_fused_convolution_div_max_pool2d_with_indices_relu_sub_5:
	.zero		548
